//
// Generated by NVIDIA NVVM Compiler
//
// Compiler Build ID: CL-36424714
// Cuda compilation tools, release 13.0, V13.0.88
// Based on NVVM 20.0.0
//

.version 9.0
.target sm_100
.address_size 64

	// .globl	_Z14sigmoid_kernelPKfPfi

.visible .entry _Z14sigmoid_kernelPKfPfi(
	.param .u64 .ptr .align 1 _Z14sigmoid_kernelPKfPfi_param_0,
	.param .u64 .ptr .align 1 _Z14sigmoid_kernelPKfPfi_param_1,
	.param .u32 _Z14sigmoid_kernelPKfPfi_param_2
)
{
	.reg .pred 	%p<4>;
	.reg .b32 	%r<11>;
	.reg .b32 	%f<12>;
	.reg .b64 	%rd<9>;

	ld.param.u64 	%rd3, [_Z14sigmoid_kernelPKfPfi_param_0];
	ld.param.u64 	%rd4, [_Z14sigmoid_kernelPKfPfi_param_1];
	ld.param.u32 	%r6, [_Z14sigmoid_kernelPKfPfi_param_2];
	mov.u32 	%r1, %ntid.x;
	mov.u32 	%r7, %ctaid.x;
	mov.u32 	%r8, %tid.x;
	mad.lo.s32 	%r10, %r1, %r7, %r8;
	setp.ge.s32 	%p1, %r10, %r6;
	@%p1 bra 	$L__BB0_6;
	mov.u32 	%r9, %nctaid.x;
	mul.lo.s32 	%r3, %r1, %r9;
	cvta.to.global.u64 	%rd1, %rd3;
	cvta.to.global.u64 	%rd2, %rd4;
$L__BB0_2:
	mul.wide.s32 	%rd5, %r10, 4;
	add.s64 	%rd6, %rd1, %rd5;
	ld.global.nc.f32 	%f1, [%rd6];
	setp.ltu.f32 	%p2, %f1, 0f00000000;
	@%p2 bra 	$L__BB0_4;
	mul.f32 	%f5, %f1, 0fBFB8AA3B;
	ex2.approx.f32 	%f6, %f5;
	add.f32 	%f7, %f6, 0f3F800000;
	rcp.rn.f32 	%f11, %f7;
	bra.uni 	$L__BB0_5;
$L__BB0_4:
	mul.f32 	%f8, %f1, 0f3FB8AA3B;
	ex2.approx.f32 	%f9, %f8;
	add.f32 	%f10, %f9, 0f3F800000;
	div.rn.f32 	%f11, %f9, %f10;
$L__BB0_5:
	add.s64 	%rd8, %rd2, %rd5;
	st.global.f32 	[%rd8], %f11;
	add.s32 	%r10, %r10, %r3;
	setp.lt.s32 	%p3, %r10, %r6;
	@%p3 bra 	$L__BB0_2;
$L__BB0_6:
	ret;

}


// ===== COMPILED SASS (sm_100) =====

	.target	sm_100

	.elftype	@"ET_EXEC"


//--------------------- .note.nv.tkinfo           --------------------------
	.section	.note.nv.tkinfo,"",@"SHT_NOTE"
	.sectionflags	@"SHF_NOTE_NV_TKINFO"
	.tkinfo
        /*0018*/ 	.word	0x00000002
        /*0030*/ 	.string	""
        /*0030*/ 	.string	"ptxas"
        /*0030*/ 	.string	"Cuda compilation tools, release 13.0, V13.0.88"
        /*0030*/ 	.string	"Build cuda_13.0.r13.0/compiler.36424714_0"
        /*0030*/ 	.string	"-arch sm_100 -m 64 "



//--------------------- .note.nv.cuinfo           --------------------------
	.section	.note.nv.cuinfo,"",@"SHT_NOTE"
	.sectionflags	@"SHF_NOTE_NV_CUINFO"
        /*0018*/ 	.short	0x0002
        /*001a*/ 	.short	0x0064
        /*001c*/ 	.short	0x0082
	.zero		2


//--------------------- .nv.info                  --------------------------
	.section	.nv.info,"",@"SHT_CUDA_INFO"
	.align	4


	//----- nvinfo : EIATTR_REGCOUNT
	.align		4
        /*0000*/ 	.byte	0x04, 0x2f
        /*0002*/ 	.short	(.L_1 - .L_0)
	.align		4
.L_0:
        /*0004*/ 	.word	index@(_Z14sigmoid_kernelPKfPfi)
        /*0008*/ 	.word	0x00000014


	//----- nvinfo : EIATTR_FRAME_SIZE
	.align		4
.L_1:
        /*000c*/ 	.byte	0x04, 0x11
        /*000e*/ 	.short	(.L_3 - .L_2)
	.align		4
.L_2:
        /*0010*/ 	.word	index@($__internal_1_$__cuda_sm3x_div_rn_noftz_f32_slowpath)
        /*0014*/ 	.word	0x00000000


	//----- nvinfo : EIATTR_FRAME_SIZE
	.align		4
.L_3:
        /*0018*/ 	.byte	0x04, 0x11
        /*001a*/ 	.short	(.L_5 - .L_4)
	.align		4
.L_4:
        /*001c*/ 	.word	index@($__internal_0_$__cuda_sm20_rcp_rn_f32_slowpath)
        /*0020*/ 	.word	0x00000000


	//----- nvinfo : EIATTR_FRAME_SIZE
	.align		4
.L_5:
        /*0024*/ 	.byte	0x04, 0x11
        /*0026*/ 	.short	(.L_7 - .L_6)
	.align		4
.L_6:
        /*0028*/ 	.word	index@(_Z14sigmoid_kernelPKfPfi)
        /*002c*/ 	.word	0x00000000


	//----- nvinfo : EIATTR_MIN_STACK_SIZE
	.align		4
.L_7:
        /*0030*/ 	.byte	0x04, 0x12
        /*0032*/ 	.short	(.L_9 - .L_8)
	.align		4
.L_8:
        /*0034*/ 	.word	index@(_Z14sigmoid_kernelPKfPfi)
        /*0038*/ 	.word	0x00000000
.L_9:


//--------------------- .nv.compat                --------------------------
	.section	.nv.compat,"",@"SHT_CUDA_COMPAT_INFO"
	.align	4
        /*0000*/ 	.byte	0x02, 0x09, 0x00, 0x00, 0x02, 0x02, 0x01, 0x00, 0x02, 0x05, 0x05, 0x00, 0x03, 0x07, 0x01, 0x01
        /*0010*/ 	.byte	0x02, 0x03, 0x00, 0x00, 0x02, 0x06, 0x01, 0x00, 0x04, 0x0b, 0x08, 0x00, 0x01, 0x00, 0x00, 0x00
        /*0020*/ 	.byte	0x00, 0x00, 0x00, 0x00


//--------------------- .nv.info._Z14sigmoid_kernelPKfPfi --------------------------
	.section	.nv.info._Z14sigmoid_kernelPKfPfi,"",@"SHT_CUDA_INFO"
	.sectionflags	@""
	.align	4


	//----- nvinfo : EIATTR_CUDA_API_VERSION
	.align		4
        /*0000*/ 	.byte	0x04, 0x37
        /*0002*/ 	.short	(.L_11 - .L_10)
.L_10:
        /*0004*/ 	.word	0x00000082


	//----- nvinfo : EIATTR_KPARAM_INFO
	.align		4
.L_11:
        /*0008*/ 	.byte	0x04, 0x17
        /*000a*/ 	.short	(.L_13 - .L_12)
.L_12:
        /*000c*/ 	.word	0x00000000
        /*0010*/ 	.short	0x0002
        /*0012*/ 	.short	0x0010
        /*0014*/ 	.byte	0x00, 0xf0, 0x11, 0x00


	//----- nvinfo : EIATTR_KPARAM_INFO
	.align		4
.L_13:
        /*0018*/ 	.byte	0x04, 0x17
        /*001a*/ 	.short	(.L_15 - .L_14)
.L_14:
        /*001c*/ 	.word	0x00000000
        /*0020*/ 	.short	0x0001
        /*0022*/ 	.short	0x0008
        /*0024*/ 	.byte	0x00, 0xf5, 0x21, 0x00


	//----- nvinfo : EIATTR_KPARAM_INFO
	.align		4
.L_15:
        /*0028*/ 	.byte	0x04, 0x17
        /*002a*/ 	.short	(.L_17 - .L_16)
.L_16:
        /*002c*/ 	.word	0x00000000
        /*0030*/ 	.short	0x0000
        /*0032*/ 	.short	0x0000
        /*0034*/ 	.byte	0x00, 0xf5, 0x21, 0x00


	//----- nvinfo : EIATTR_SPARSE_MMA_MASK
	.align		4
.L_17:
        /*0038*/ 	.byte	0x03, 0x50
        /*003a*/ 	.short	0x0000


	//----- nvinfo : EIATTR_MAXREG_COUNT
	.align		4
        /*003c*/ 	.byte	0x03, 0x1b
        /*003e*/ 	.short	0x00ff


	//----- nvinfo : EIATTR_MERCURY_ISA_VERSION
	.align		4
        /*0040*/ 	.byte	0x03, 0x5f
        /*0042*/ 	.short	0x0101


	//----- nvinfo : EIATTR_VRC_CTA_INIT_COUNT
	.align		4
        /*0044*/ 	.byte	0x02, 0x4a
	.zero		1
	.zero		1


	//----- nvinfo : EIATTR_EXIT_INSTR_OFFSETS
	.align		4
        /*0048*/ 	.byte	0x04, 0x1c
        /*004a*/ 	.short	(.L_19 - .L_18)


	//   ....[0]....
.L_18:
        /*004c*/ 	.word	0x00000070


	//   ....[1]....
        /*0050*/ 	.word	0x00000430


	//----- nvinfo : EIATTR_CRS_STACK_SIZE
	.align		4
.L_19:
        /*0054*/ 	.byte	0x04, 0x1e
        /*0056*/ 	.short	(.L_21 - .L_20)
.L_20:
        /*0058*/ 	.word	0x00000000


	//----- nvinfo : EIATTR_CBANK_PARAM_SIZE
	.align		4
.L_21:
        /*005c*/ 	.byte	0x03, 0x19
        /*005e*/ 	.short	0x0014


	//----- nvinfo : EIATTR_PARAM_CBANK
	.align		4
        /*0060*/ 	.byte	0x04, 0x0a
        /*0062*/ 	.short	(.L_23 - .L_22)
	.align		4
.L_22:
        /*0064*/ 	.word	index@(.nv.constant0._Z14sigmoid_kernelPKfPfi)
        /*0068*/ 	.short	0x0380
        /*006a*/ 	.short	0x0014


	//----- nvinfo : EIATTR_SW_WAR
	.align		4
.L_23:
        /*006c*/ 	.byte	0x04, 0x36
        /*006e*/ 	.short	(.L_25 - .L_24)
.L_24:
        /*0070*/ 	.word	0x00000008
.L_25:


//--------------------- .nv.callgraph             --------------------------
	.section	.nv.callgraph,"",@"SHT_CUDA_CALLGRAPH"
	.align	4
	.sectionentsize	8
	.align		4
        /*0000*/ 	.word	0x00000000
	.align		4
        /*0004*/ 	.word	0xffffffff
	.align		4
        /*0008*/ 	.word	0x00000000
	.align		4
        /*000c*/ 	.word	0xfffffffe
	.align		4
        /*0010*/ 	.word	0x00000000
	.align		4
        /*0014*/ 	.word	0xfffffffd
	.align		4
        /*0018*/ 	.word	0x00000000
	.align		4
        /*001c*/ 	.word	0xfffffffc


//--------------------- .text._Z14sigmoid_kernelPKfPfi --------------------------
	.section	.text._Z14sigmoid_kernelPKfPfi,"ax",@progbits
	.align	128
        .global         _Z14sigmoid_kernelPKfPfi
        .type           _Z14sigmoid_kernelPKfPfi,@function
        .size           _Z14sigmoid_kernelPKfPfi,(.L_x_26 - _Z14sigmoid_kernelPKfPfi)
        .other          _Z14sigmoid_kernelPKfPfi,@"STO_CUDA_ENTRY STV_DEFAULT"
_Z14sigmoid_kernelPKfPfi:
.text._Z14sigmoid_kernelPKfPfi:
[----:B------:R-:W-:Y:S01]  /*0000*/  LDC R1, c[0x0][0x37c] ;  /* 0x0000df00ff017b82 */ /* 0x000fe20000000800 */
[----:B------:R-:W0:Y:S01]  /*0010*/  S2R R9, SR_CTAID.X ;  /* 0x0000000000097919 */ /* 0x000e220000002500 */
[----:B------:R-:W0:Y:S01]  /*0020*/  LDCU UR4, c[0x0][0x360] ;  /* 0x00006c00ff0477ac */ /* 0x000e220008000800 */
[----:B------:R-:W0:Y:S01]  /*0030*/  S2R R0, SR_TID.X ;  /* 0x0000000000007919 */ /* 0x000e220000002100 */
[----:B------:R-:W1:Y:S01]  /*0040*/  LDCU UR5, c[0x0][0x390] ;  /* 0x00007200ff0577ac */ /* 0x000e620008000800 */
[----:B0-----:R-:W-:-:S05]  /*0050*/  IMAD R9, R9, UR4, R0 ;  /* 0x0000000409097c24 */ /* 0x001fca000f8e0200 */
[----:B-1----:R-:W-:-:S13]  /*0060*/  ISETP.GE.AND P0, PT, R9, UR5, PT ;  /* 0x0000000509007c0c */ /* 0x002fda000bf06270 */
[----:B------:R-:W-:Y:S05]  /*0070*/  @P0 EXIT ;  /* 0x000000000000094d */ /* 0x000fea0003800000 */
[----:B------:R-:W0:Y:S01]  /*0080*/  LDC.64 R6, c[0x0][0x380] ;  /* 0x0000e000ff067b82 */ /* 0x000e220000000a00 */
[----:B------:R-:W1:Y:S01]  /*0090*/  LDCU UR5, c[0x0][0x370] ;  /* 0x00006e00ff0577ac */ /* 0x000e620008000800 */
[----:B------:R-:W2:Y:S06]  /*00a0*/  LDCU.64 UR6, c[0x0][0x358] ;  /* 0x00006b00ff0677ac */ /* 0x000eac0008000a00 */
[----:B------:R-:W3:Y:S01]  /*00b0*/  LDC.64 R4, c[0x0][0x388] ;  /* 0x0000e200ff047b82 */ /* 0x000ee20000000a00 */
[----:B------:R-:W4:Y:S01]  /*00c0*/  LDCU UR8, c[0x0][0x390] ;  /* 0x00007200ff0877ac */ /* 0x000f220008000800 */
[----:B-1----:R-:W-:-:S12]  /*00d0*/  UIMAD UR4, UR4, UR5, URZ ;  /* 0x00000005040472a4 */ /* 0x002fd8000f8e02ff */
.L_x_8:
[----:B01----:R-:W-:-:S06]  /*00e0*/  IMAD.WIDE R2, R9, 0x4, R6 ;  /* 0x0000000409027825 */ /* 0x003fcc00078e0206 */
[----:B--2---:R-:W2:Y:S01]  /*00f0*/  LDG.E.CONSTANT R2, desc[UR6][R2.64] ;  /* 0x0000000602027981 */ /* 0x004ea2000c1e9900 */
[----:B------:R-:W-:Y:S01]  /*0100*/  IMAD.MOV.U32 R11, RZ, RZ, R9 ;  /* 0x000000ffff0b7224 */ /* 0x000fe200078e0009 */
[----:B------:R-:W-:Y:S01]  /*0110*/  BSSY.RECONVERGENT B0, `(.L_x_0) ;  /* 0x000002e000007945 */ /* 0x000fe20003800200 */
[----:B------:R-:W-:-:S05]  /*0120*/  VIADD R9, R9, UR4 ;  /* 0x0000000409097c36 */ /* 0x000fca0008000000 */
[----:B----4-:R-:W-:Y:S02]  /*0130*/  ISETP.GE.AND P2, PT, R9, UR8, PT ;  /* 0x0000000809007c0c */ /* 0x010fe4000bf46270 */
[----:B--2---:R-:W-:-:S13]  /*0140*/  FSETP.GE.AND P0, PT, R2, RZ, PT ;  /* 0x000000ff0200720b */ /* 0x004fda0003f06000 */
[----:B------:R-:W-:Y:S05]  /*0150*/  @!P0 BRA `(.L_x_1) ;  /* 0x0000000000508947 */ /* 0x000fea0003800000 */
[----:B------:R-:W-:Y:S01]  /*0160*/  FMUL R0, R2, -1.4426950216293334961 ;  /* 0xbfb8aa3b02007820 */ /* 0x000fe20000400000 */
[----:B------:R-:W-:Y:S04]  /*0170*/  BSSY.RECONVERGENT B1, `(.L_x_2) ;  /* 0x0000011000017945 */ /* 0x000fe80003800200 */
[----:B------:R-:W-:-:S13]  /*0180*/  FSETP.GEU.AND P0, PT, R0, -126, PT ;  /* 0xc2fc00000000780b */ /* 0x000fda0003f0e000 */
[----:B------:R-:W-:-:S04]  /*0190*/  @!P0 FMUL R0, R0, 0.5 ;  /* 0x3f00000000008820 */ /* 0x000fc80000400000 */
[----:B------:R-:W0:Y:S02]  /*01a0*/  MUFU.EX2 R2, R0 ;  /* 0x0000000000027308 */ /* 0x000e240000000800 */
[----:B0-----:R-:W-:-:S04]  /*01b0*/  @!P0 FMUL R2, R2, R2 ;  /* 0x0000000202028220 */ /* 0x001fc80000400000 */
[----:B------:R-:W-:-:S04]  /*01c0*/  FADD R13, R2, 1 ;  /* 0x3f800000020d7421 */ /* 0x000fc80000000000 */
[----:B------:R-:W-:-:S05]  /*01d0*/  VIADD R2, R13, 0x1800000 ;  /* 0x018000000d027836 */ /* 0x000fca0000000000 */
[----:B------:R-:W-:-:S04]  /*01e0*/  LOP3.LUT R2, R2, 0x7f800000, RZ, 0xc0, !PT ;  /* 0x7f80000002027812 */ /* 0x000fc800078ec0ff */
[----:B------:R-:W-:-:S13]  /*01f0*/  ISETP.GT.U32.AND P0, PT, R2, 0x1ffffff, PT ;  /* 0x01ffffff0200780c */ /* 0x000fda0003f04070 */
[----:B------:R-:W-:Y:S05]  /*0200*/  @P0 BRA `(.L_x_3) ;  /* 0x00000000000c0947 */ /* 0x000fea0003800000 */
[----:B------:R-:W-:-:S07]  /*0210*/  MOV R8, 0x230 ;  /* 0x0000023000087802 */ /* 0x000fce0000000f00 */
[----:B---3--:R-:W-:Y:S05]  /*0220*/  CALL.REL.NOINC `($__internal_0_$__cuda_sm20_rcp_rn_f32_slowpath) ;  /* 0x0000000000847944 */ /* 0x008fea0003c00000 */
[----:B------:R-:W-:Y:S05]  /*0230*/  BRA `(.L_x_4) ;  /* 0x0000000000107947 */ /* 0x000fea0003800000 */
.L_x_3:
[----:B------:R-:W0:Y:S02]  /*0240*/  MUFU.RCP R0, R13 ;  /* 0x0000000d00007308 */ /* 0x000e240000001000 */
[----:B0-----:R-:W-:-:S04]  /*0250*/  FFMA R2, R13, R0, -1 ;  /* 0xbf8000000d027423 */ /* 0x001fc80000000000 */
[----:B------:R-:W-:-:S04]  /*0260*/  FADD.FTZ R3, -R2, -RZ ;  /* 0x800000ff02037221 */ /* 0x000fc80000010100 */
[----:B------:R-:W-:-:S07]  /*0270*/  FFMA R0, R0, R3, R0 ;  /* 0x0000000300007223 */ /* 0x000fce0000000000 */
.L_x_4:
[----:B------:R-:W-:Y:S05]  /*0280*/  BSYNC.RECONVERGENT B1 ;  /* 0x0000000000017941 */ /* 0x000fea0003800200 */
.L_x_2:
[----:B------:R-:W-:Y:S05]  /*0290*/  BRA `(.L_x_5) ;  /* 0x0000000000547947 */ /* 0x000fea0003800000 */
.L_x_1:
[----:B------:R-:W-:Y:S01]  /*02a0*/  FMUL R2, R2, 1.4426950216293334961 ;  /* 0x3fb8aa3b02027820 */ /* 0x000fe20000400000 */
[----:B------:R-:W-:Y:S04]  /*02b0*/  BSSY.RECONVERGENT B1, `(.L_x_6) ;  /* 0x0000012000017945 */ /* 0x000fe80003800200 */
[----:B------:R-:W-:-:S13]  /*02c0*/  FSETP.GEU.AND P0, PT, R2, -126, PT ;  /* 0xc2fc00000200780b */ /* 0x000fda0003f0e000 */
[----:B------:R-:W-:-:S04]  /*02d0*/  @!P0 FMUL R2, R2, 0.5 ;  /* 0x3f00000002028820 */ /* 0x000fc80000400000 */
[----:B------:R-:W0:Y:S02]  /*02e0*/  MUFU.EX2 R0, R2 ;  /* 0x0000000200007308 */ /* 0x000e240000000800 */
[----:B0-----:R-:W-:-:S04]  /*02f0*/  @!P0 FMUL R0, R0, R0 ;  /* 0x0000000000008220 */ /* 0x001fc80000400000 */
[----:B------:R-:W-:-:S04]  /*0300*/  FADD R12, R0, 1 ;  /* 0x3f800000000c7421 */ /* 0x000fc80000000000 */
[----:B------:R-:W0:Y:S08]  /*0310*/  MUFU.RCP R3, R12 ;  /* 0x0000000c00037308 */ /* 0x000e300000001000 */
[----:B------:R-:W1:Y:S01]  /*0320*/  FCHK P0, R0, R12 ;  /* 0x0000000c00007302 */ /* 0x000e620000000000 */
[----:B0-----:R-:W-:-:S04]  /*0330*/  FFMA R8, -R12, R3, 1 ;  /* 0x3f8000000c087423 */ /* 0x001fc80000000103 */
[----:B------:R-:W-:-:S04]  /*0340*/  FFMA R3, R3, R8, R3 ;  /* 0x0000000803037223 */ /* 0x000fc80000000003 */
[----:B------:R-:W-:-:S04]  /*0350*/  FFMA R8, R0, R3, RZ ;  /* 0x0000000300087223 */ /* 0x000fc800000000ff */
[----:B------:R-:W-:-:S04]  /*0360*/  FFMA R10, -R12, R8, R0 ;  /* 0x000000080c0a7223 */ /* 0x000fc80000000100 */
[----:B------:R-:W-:Y:S01]  /*0370*/  FFMA R3, R3, R10, R8 ;  /* 0x0000000a03037223 */ /* 0x000fe20000000008 */
[----:B-1----:R-:W-:Y:S06]  /*0380*/  @!P0 BRA `(.L_x_7) ;  /* 0x0000000000108947 */ /* 0x002fec0003800000 */
[----:B------:R-:W-:Y:S01]  /*0390*/  IMAD.MOV.U32 R3, RZ, RZ, R0 ;  /* 0x000000ffff037224 */ /* 0x000fe200078e0000 */
[----:B------:R-:W-:-:S07]  /*03a0*/  MOV R2, 0x3c0 ;  /* 0x000003c000027802 */ /* 0x000fce0000000f00 */
[----:B---3--:R-:W-:Y:S05]  /*03b0*/  CALL.REL.NOINC `($__internal_1_$__cuda_sm3x_div_rn_noftz_f32_slowpath) ;  /* 0x0000000000fc7944 */ /* 0x008fea0003c00000 */
[----:B------:R-:W-:-:S07]  /*03c0*/  IMAD.MOV.U32 R3, RZ, RZ, R0 ;  /* 0x000000ffff037224 */ /* 0x000fce00078e0000 */
.L_x_7:
[----:B------:R-:W-:Y:S05]  /*03d0*/  BSYNC.RECONVERGENT B1 ;  /* 0x0000000000017941 */ /* 0x000fea0003800200 */
.L_x_6:
[----:B------:R-:W-:-:S07]  /*03e0*/  IMAD.MOV.U32 R0, RZ, RZ, R3 ;  /* 0x000000ffff007224 */ /* 0x000fce00078e0003 */
.L_x_5:
[----:B------:R-:W-:Y:S05]  /*03f0*/  BSYNC.RECONVERGENT B0 ;  /* 0x0000000000007941 */ /* 0x000fea0003800200 */
.L_x_0:
[----:B---3--:R-:W-:-:S05]  /*0400*/  IMAD.WIDE R2, R11, 0x4, R4 ;  /* 0x000000040b027825 */ /* 0x008fca00078e0204 */
[----:B------:R1:W-:Y:S01]  /*0410*/  STG.E desc[UR6][R2.64], R0 ;  /* 0x0000000002007986 */ /* 0x0003e2000c101906 */
[----:B------:R-:W-:Y:S05]  /*0420*/  @!P2 BRA `(.L_x_8) ;  /* 0xfffffffc002ca947 */ /* 0x000fea000383ffff */
[----:B------:R-:W-:Y:S05]  /*0430*/  EXIT ;  /* 0x000000000000794d */ /* 0x000fea0003800000 */
        .weak           $__internal_0_$__cuda_sm20_rcp_rn_f32_slowpath
        .type           $__internal_0_$__cuda_sm20_rcp_rn_f32_slowpath,@function
        .size           $__internal_0_$__cuda_sm20_rcp_rn_f32_slowpath,($__internal_1_$__cuda_sm3x_div_rn_noftz_f32_slowpath - $__internal_0_$__cuda_sm20_rcp_rn_f32_slowpath)
$__internal_0_$__cuda_sm20_rcp_rn_f32_slowpath:
[----:B------:R-:W-:Y:S01]  /*0440*/  IMAD.SHL.U32 R0, R13, 0x2, RZ ;  /* 0x000000020d007824 */ /* 0x000fe200078e00ff */
[----:B------:R-:W-:Y:S04]  /*0450*/  BSSY.RECONVERGENT B2, `(.L_x_9) ;  /* 0x0000031000027945 */ /* 0x000fe80003800200 */
[----:B------:R-:W-:Y:S01]  /*0460*/  SHF.R.U32.HI R15, RZ, 0x18, R0 ;  /* 0x00000018ff0f7819 */ /* 0x000fe20000011600 */
[----:B------:R-:W-:-:S03]  /*0470*/  IMAD.MOV.U32 R0, RZ, RZ, R13 ;  /* 0x000000ffff007224 */ /* 0x000fc600078e000d */
[----:B------:R-:W-:-:S13]  /*0480*/  ISETP.NE.U32.AND P0, PT, R15, RZ, PT ;  /* 0x000000ff0f00720c */ /* 0x000fda0003f05070 */
[----:B------:R-:W-:Y:S05]  /*0490*/  @P0 BRA `(.L_x_10) ;  /* 0x0000000000280947 */ /* 0x000fea0003800000 */
[----:B------:R-:W-:-:S05]  /*04a0*/  IMAD.SHL.U32 R2, R0, 0x2, RZ ;  /* 0x0000000200027824 */ /* 0x000fca00078e00ff */
[----:B------:R-:W-:-:S13]  /*04b0*/  ISETP.NE.AND P0, PT, R2, RZ, PT ;  /* 0x000000ff0200720c */ /* 0x000fda0003f05270 */
[----:B------:R-:W-:Y:S01]  /*04c0*/  @P0 FFMA R10, R0, 1.84467440737095516160e+19, RZ ;  /* 0x5f800000000a0823 */ /* 0x000fe200000000ff */
[----:B------:R-:W-:Y:S08]  /*04d0*/  @!P0 MUFU.RCP R3, R0 ;  /* 0x0000000000038308 */ /* 0x000ff00000001000 */
[----:B------:R-:W0:Y:S02]  /*04e0*/  @P0 MUFU.RCP R13, R10 ;  /* 0x0000000a000d0308 */ /* 0x000e240000001000 */
[----:B0-----:R-:W-:-:S04]  /*04f0*/  @P0 FFMA R2, R10, R13, -1 ;  /* 0xbf8000000a020423 */ /* 0x001fc8000000000d */
[----:B------:R-:W-:-:S04]  /*0500*/  @P0 FADD.FTZ R2, -R2, -RZ ;  /* 0x800000ff02020221 */ /* 0x000fc80000010100 */
[----:B------:R-:W-:-:S04]  /*0510*/  @P0 FFMA R2, R13, R2, R13 ;  /* 0x000000020d020223 */ /* 0x000fc8000000000d */
[----:B------:R-:W-:Y:S01]  /*0520*/  @P0 FFMA R3, R2, 1.84467440737095516160e+19, RZ ;  /* 0x5f80000002030823 */ /* 0x000fe200000000ff */
[----:B------:R-:W-:Y:S06]  /*0530*/  BRA `(.L_x_11) ;  /* 0x0000000000887947 */ /* 0x000fec0003800000 */
.L_x_10:
[----:B------:R-:W-:-:S05]  /*0540*/  VIADD R17, R15, 0xffffff03 ;  /* 0xffffff030f117836 */ /* 0x000fca0000000000 */
[----:B------:R-:W-:-:S13]  /*0550*/  ISETP.GT.U32.AND P0, PT, R17, 0x1, PT ;  /* 0x000000011100780c */ /* 0x000fda0003f04070 */
[----:B------:R-:W-:Y:S05]  /*0560*/  @P0 BRA `(.L_x_12) ;  /* 0x0000000000780947 */ /* 0x000fea0003800000 */
[----:B------:R-:W-:Y:S01]  /*0570*/  LOP3.LUT R2, R0, 0x7fffff, RZ, 0xc0, !PT ;  /* 0x007fffff00027812 */ /* 0x000fe200078ec0ff */
[----:B------:R-:W-:-:S03]  /*0580*/  IMAD.MOV.U32 R14, RZ, RZ, 0x3 ;  /* 0x00000003ff0e7424 */ /* 0x000fc600078e00ff */
[----:B------:R-:W-:Y:S02]  /*0590*/  LOP3.LUT R2, R2, 0x3f800000, RZ, 0xfc, !PT ;  /* 0x3f80000002027812 */ /* 0x000fe400078efcff */
[----:B------:R-:W-:Y:S02]  /*05a0*/  SHF.L.U32 R14, R14, R17, RZ ;  /* 0x000000110e0e7219 */ /* 0x000fe400000006ff */
[----:B------:R-:W0:Y:S02]  /*05b0*/  MUFU.RCP R3, R2 ;  /* 0x0000000200037308 */ /* 0x000e240000001000 */
[----:B0-----:R-:W-:-:S04]  /*05c0*/  FFMA R10, R2, R3, -1 ;  /* 0xbf800000020a7423 */ /* 0x001fc80000000003 */
[----:B------:R-:W-:-:S04]  /*05d0*/  FADD.FTZ R10, -R10, -RZ ;  /* 0x800000ff0a0a7221 */ /* 0x000fc80000010100 */
[CCC-:B------:R-:W-:Y:S01]  /*05e0*/  FFMA.RM R12, R3.reuse, R10.reuse, R3.reuse ;  /* 0x0000000a030c7223 */ /* 0x1c0fe20000004003 */
[----:B------:R-:W-:-:S04]  /*05f0*/  FFMA.RP R13, R3, R10, R3 ;  /* 0x0000000a030d7223 */ /* 0x000fc80000008003 */
[C---:B------:R-:W-:Y:S02]  /*0600*/  LOP3.LUT R3, R12.reuse, 0x7fffff, RZ, 0xc0, !PT ;  /* 0x007fffff0c037812 */ /* 0x040fe400078ec0ff */
[----:B------:R-:W-:Y:S02]  /*0610*/  FSETP.NEU.FTZ.AND P0, PT, R12, R13, PT ;  /* 0x0000000d0c00720b */ /* 0x000fe40003f1d000 */
[----:B------:R-:W-:Y:S02]  /*0620*/  LOP3.LUT R3, R3, 0x800000, RZ, 0xfc, !PT ;  /* 0x0080000003037812 */ /* 0x000fe400078efcff */
[----:B------:R-:W-:Y:S02]  /*0630*/  SEL R10, RZ, 0xffffffff, !P0 ;  /* 0xffffffffff0a7807 */ /* 0x000fe40004000000 */
[----:B------:R-:W-:-:S03]  /*0640*/  LOP3.LUT R14, R14, R3, RZ, 0xc0, !PT ;  /* 0x000000030e0e7212 */ /* 0x000fc600078ec0ff */
[----:B------:R-:W-:Y:S01]  /*0650*/  IMAD.MOV R10, RZ, RZ, -R10 ;  /* 0x000000ffff0a7224 */ /* 0x000fe200078e0a0a */
[----:B------:R-:W-:-:S04]  /*0660*/  SHF.R.U32.HI R14, RZ, R17, R14 ;  /* 0x00000011ff0e7219 */ /* 0x000fc8000001160e */
[----:B------:R-:W-:Y:S02]  /*0670*/  LOP3.LUT P1, RZ, R10, R17, R3, 0xf8, !PT ;  /* 0x000000110aff7212 */ /* 0x000fe4000782f803 */
[C---:B------:R-:W-:Y:S02]  /*0680*/  LOP3.LUT P0, RZ, R14.reuse, 0x1, RZ, 0xc0, !PT ;  /* 0x000000010eff7812 */ /* 0x040fe4000780c0ff */
[----:B------:R-:W-:-:S04]  /*0690*/  LOP3.LUT P3, RZ, R14, 0x2, RZ, 0xc0, !PT ;  /* 0x000000020eff7812 */ /* 0x000fc8000786c0ff */
[----:B------:R-:W-:Y:S02]  /*06a0*/  PLOP3.LUT P0, PT, P0, P1, P3, 0xe0, 0x0 ;  /* 0x000000000000781c */ /* 0x000fe40000703c30 */
[----:B------:R-:W-:Y:S02]  /*06b0*/  LOP3.LUT P1, RZ, R0, 0x7fffff, RZ, 0xc0, !PT ;  /* 0x007fffff00ff7812 */ /* 0x000fe4000782c0ff */
[----:B------:R-:W-:-:S05]  /*06c0*/  SEL R2, RZ, 0x1, !P0 ;  /* 0x00000001ff027807 */ /* 0x000fca0004000000 */
[----:B------:R-:W-:-:S05]  /*06d0*/  IMAD.MOV R2, RZ, RZ, -R2 ;  /* 0x000000ffff027224 */ /* 0x000fca00078e0a02 */
[----:B------:R-:W-:Y:S01]  /*06e0*/  ISETP.GE.AND P0, PT, R2, RZ, PT ;  /* 0x000000ff0200720c */ /* 0x000fe20003f06270 */
[----:B------:R-:W-:-:S05]  /*06f0*/  VIADD R2, R15, 0xffffff04 ;  /* 0xffffff040f027836 */ /* 0x000fca0000000000 */
[----:B------:R-:W-:-:S07]  /*0700*/  SHF.R.U32.HI R3, RZ, R2, R3 ;  /* 0x00000002ff037219 */ /* 0x000fce0000011603 */
[----:B------:R-:W-:-:S04]  /*0710*/  @!P0 VIADD R3, R3, 0x1 ;  /* 0x0000000103038836 */ /* 0x000fc80000000000 */
[----:B------:R-:W-:-:S05]  /*0720*/  @!P1 IMAD.SHL.U32 R3, R3, 0x2, RZ ;  /* 0x0000000203039824 */ /* 0x000fca00078e00ff */
[----:B------:R-:W-:Y:S01]  /*0730*/  LOP3.LUT R3, R3, 0x80000000, R0, 0xf8, !PT ;  /* 0x8000000003037812 */ /* 0x000fe200078ef800 */
[----:B------:R-:W-:Y:S06]  /*0740*/  BRA `(.L_x_11) ;  /* 0x0000000000047947 */ /* 0x000fec0003800000 */
.L_x_12:
[----:B------:R0:W1:Y:S02]  /*0750*/  MUFU.RCP R3, R0 ;  /* 0x0000000000037308 */ /* 0x0000640000001000 */
.L_x_11:
[----:B------:R-:W-:Y:S05]  /*0760*/  BSYNC.RECONVERGENT B2 ;  /* 0x0000000000027941 */ /* 0x000fea0003800200 */
.L_x_9:
[----:B01----:R-:W-:Y:S02]  /*0770*/  IMAD.MOV.U32 R0, RZ, RZ, R3 ;  /* 0x000000ffff007224 */ /* 0x003fe400078e0003 */
[----:B------:R-:W-:Y:S02]  /*0780*/  IMAD.MOV.U32 R2, RZ, RZ, R8 ;  /* 0x000000ffff027224 */ /* 0x000fe400078e0008 */
[----:B------:R-:W-:-:S04]  /*0790*/  IMAD.MOV.U32 R3, RZ, RZ, 0x0 ;  /* 0x00000000ff037424 */ /* 0x000fc800078e00ff */
[----:B------:R-:W-:Y:S05]  /*07a0*/  RET.REL.NODEC R2 `(_Z14sigmoid_kernelPKfPfi) ;  /* 0xfffffff802147950 */ /* 0x000fea0003c3ffff */
        .weak           $__internal_1_$__cuda_sm3x_div_rn_noftz_f32_slowpath
        .type           $__internal_1_$__cuda_sm3x_div_rn_noftz_f32_slowpath,@function
        .size           $__internal_1_$__cuda_sm3x_div_rn_noftz_f32_slowpath,(.L_x_26 - $__internal_1_$__cuda_sm3x_div_rn_noftz_f32_slowpath)
$__internal_1_$__cuda_sm3x_div_rn_noftz_f32_slowpath:
[----:B------:R-:W-:Y:S01]  /*07b0*/  SHF.R.U32.HI R10, RZ, 0x17, R12 ;  /* 0x00000017ff0a7819 */ /* 0x000fe2000001160c */
[----:B------:R-:W-:Y:S01]  /*07c0*/  BSSY.RECONVERGENT B2, `(.L_x_13) ;  /* 0x0000063000027945 */ /* 0x000fe20003800200 */
[----:B------:R-:W-:Y:S02]  /*07d0*/  SHF.R.U32.HI R0, RZ, 0x17, R3 ;  /* 0x00000017ff007819 */ /* 0x000fe40000011603 */
[----:B------:R-:W-:Y:S02]  /*07e0*/  LOP3.LUT R10, R10, 0xff, RZ, 0xc0, !PT ;  /* 0x000000ff0a0a7812 */ /* 0x000fe400078ec0ff */
[----:B------:R-:W-:-:S03]  /*07f0*/  LOP3.LUT R16, R0, 0xff, RZ, 0xc0, !PT ;  /* 0x000000ff00107812 */ /* 0x000fc600078ec0ff */
[----:B------:R-:W-:Y:S02]  /*0800*/  VIADD R14, R10, 0xffffffff ;  /* 0xffffffff0a0e7836 */ /* 0x000fe40000000000 */
[----:B------:R-:W-:-:S03]  /*0810*/  VIADD R13, R16, 0xffffffff ;  /* 0xffffffff100d7836 */ /* 0x000fc60000000000 */
[----:B------:R-:W-:-:S04]  /*0820*/  ISETP.GT.U32.AND P0, PT, R14, 0xfd, PT ;  /* 0x000000fd0e00780c */ /* 0x000fc80003f04070 */
[----:B------:R-:W-:-:S13]  /*0830*/  ISETP.GT.U32.OR P0, PT, R13, 0xfd, P0 ;  /* 0x000000fd0d00780c */ /* 0x000fda0000704470 */
[----:B------:R-:W-:Y:S01]  /*0840*/  @!P0 IMAD.MOV.U32 R8, RZ, RZ, RZ ;  /* 0x000000ffff088224 */ /* 0x000fe200078e00ff */
[----:B------:R-:W-:Y:S06]  /*0850*/  @!P0 BRA `(.L_x_14) ;  /* 0x0000000000608947 */ /* 0x000fec0003800000 */
[----:B------:R-:W-:Y:S01]  /*0860*/  FSETP.GTU.FTZ.AND P0, PT, |R3|, +INF , PT ;  /* 0x7f8000000300780b */ /* 0x000fe20003f1c200 */
[----:B------:R-:W-:Y:S01]  /*0870*/  IMAD.MOV.U32 R0, RZ, RZ, R12 ;  /* 0x000000ffff007224 */ /* 0x000fe200078e000c */
[----:B------:R-:W-:-:S04]  /*0880*/  FSETP.GTU.FTZ.AND P1, PT, |R12|, +INF , PT ;  /* 0x7f8000000c00780b */ /* 0x000fc80003f3c200 */
[----:B------:R-:W-:-:S13]  /*0890*/  PLOP3.LUT P0, PT, P0, P1, PT, 0xf8, 0x8f ;  /* 0x00000000008f781c */ /* 0x000fda0000703f70 */
[----:B------:R-:W-:Y:S05]  /*08a0*/  @P0 BRA `(.L_x_15) ;  /* 0x00000004004c0947 */ /* 0x000fea0003800000 */
[----:B------:R-:W-:-:S13]  /*08b0*/  LOP3.LUT P0, RZ, R12, 0x7fffffff, R3, 0xc8, !PT ;  /* 0x7fffffff0cff7812 */ /* 0x000fda000780c803 */
[----:B------:R-:W-:Y:S05]  /*08c0*/  @!P0 BRA `(.L_x_16) ;  /* 0x00000004003c8947 */ /* 0x000fea0003800000 */
[C---:B------:R-:W-:Y:S02]  /*08d0*/  FSETP.NEU.FTZ.AND P3, PT, |R3|.reuse, +INF , PT ;  /* 0x7f8000000300780b */ /* 0x040fe40003f7d200 */
[----:B------:R-:W-:Y:S02]  /*08e0*/  FSETP.NEU.FTZ.AND P1, PT, |R0|, +INF , PT ;  /* 0x7f8000000000780b */ /* 0x000fe40003f3d200 */
[----:B------:R-:W-:-:S11]  /*08f0*/  FSETP.NEU.FTZ.AND P0, PT, |R3|, +INF , PT ;  /* 0x7f8000000300780b */ /* 0x000fd60003f1d200 */
[----:B------:R-:W-:Y:S05]  /*0900*/  @!P1 BRA !P3, `(.L_x_16) ;  /* 0x00000004002c9947 */ /* 0x000fea0005800000 */
[----:B------:R-:W-:-:S04]  /*0910*/  LOP3.LUT P3, RZ, R3, 0x7fffffff, RZ, 0xc0, !PT ;  /* 0x7fffffff03ff7812 */ /* 0x000fc8000786c0ff */
[----:B------:R-:W-:-:S13]  /*0920*/  PLOP3.LUT P1, PT, P1, P3, PT, 0x2f, 0xf2 ;  /* 0x0000000000f2781c */ /* 0x000fda0000f26577 */
[----:B------:R-:W-:Y:S05]  /*0930*/  @P1 BRA `(.L_x_17) ;  /* 0x0000000400181947 */ /* 0x000fea0003800000 */
[----:B------:R-:W-:-:S04]  /*0940*/  LOP3.LUT P1, RZ, R12, 0x7fffffff, RZ, 0xc0, !PT ;  /* 0x7fffffff0cff7812 */ /* 0x000fc8000782c0ff */
[----:B------:R-:W-:-:S13]  /*0950*/  PLOP3.LUT P0, PT, P0, P1, PT, 0x2f, 0xf2 ;  /* 0x0000000000f2781c */ /* 0x000fda0000702577 */
[----:B------:R-:W-:Y:S05]  /*0960*/  @P0 BRA `(.L_x_18) ;  /* 0x0000000400000947 */ /* 0x000fea0003800000 */
[----:B------:R-:W-:Y:S02]  /*0970*/  ISETP.GE.AND P0, PT, R13, RZ, PT ;  /* 0x000000ff0d00720c */ /* 0x000fe40003f06270 */
[----:B------:R-:W-:-:S11]  /*0980*/  ISETP.GE.AND P1, PT, R14, RZ, PT ;  /* 0x000000ff0e00720c */ /* 0x000fd60003f26270 */
[----:B------:R-:W-:Y:S02]  /*0990*/  @P0 IMAD.MOV.U32 R8, RZ, RZ, RZ ;  /* 0x000000ffff080224 */ /* 0x000fe400078e00ff */
[----:B------:R-:W-:Y:S01]  /*09a0*/  @!P0 FFMA R3, R3, 1.84467440737095516160e+19, RZ ;  /* 0x5f80000003038823 */ /* 0x000fe200000000ff */
[----:B------:R-:W-:Y:S02]  /*09b0*/  @!P0 IMAD.MOV.U32 R8, RZ, RZ, -0x40 ;  /* 0xffffffc0ff088424 */ /* 0x000fe400078e00ff */
[----:B------:R-:W-:Y:S02]  /*09c0*/  @!P1 FFMA R12, R0, 1.84467440737095516160e+19, RZ ;  /* 0x5f800000000c9823 */ /* 0x000fe400000000ff */
[----:B------:R-:W-:-:S07]  /*09d0*/  @!P1 VIADD R8, R8, 0x40 ;  /* 0x0000004008089836 */ /* 0x000fce0000000000 */
.L_x_14:
[----:B------:R-:W-:Y:S01]  /*09e0*/  LEA R13, R10, 0xc0800000, 0x17 ;  /* 0xc08000000a0d7811 */ /* 0x000fe200078eb8ff */
[----:B------:R-:W-:Y:S04]  /*09f0*/  BSSY.RECONVERGENT B3, `(.L_x_19) ;  /* 0x0000036000037945 */ /* 0x000fe80003800200 */
[----:B------:R-:W-:Y:S02]  /*0a00*/  IMAD.IADD R13, R12, 0x1, -R13 ;  /* 0x000000010c0d7824 */ /* 0x000fe400078e0a0d */
[----:B------:R-:W-:Y:S02]  /*0a10*/  VIADD R12, R16, 0xffffff81 ;  /* 0xffffff81100c7836 */ /* 0x000fe40000000000 */
[----:B------:R0:W1:Y:S01]  /*0a20*/  MUFU.RCP R14, R13 ;  /* 0x0000000d000e7308 */ /* 0x0000620000001000 */
[----:B------:R-:W-:Y:S01]  /*0a30*/  FADD.FTZ R15, -R13, -RZ ;  /* 0x800000ff0d0f7221 */ /* 0x000fe20000010100 */
[C---:B------:R-:W-:Y:S01]  /*0a40*/  IMAD R0, R12.reuse, -0x800000, R3 ;  /* 0xff8000000c007824 */ /* 0x040fe200078e0203 */
[----:B0-----:R-:W-:-:S05]  /*0a50*/  IADD3 R13, PT, PT, R12, 0x7f, -R10 ;  /* 0x0000007f0c0d7810 */ /* 0x001fca0007ffe80a */
[----:B------:R-:W-:Y:S02]  /*0a60*/  IMAD.IADD R13, R13, 0x1, R8 ;  /* 0x000000010d0d7824 */ /* 0x000fe400078e0208 */
[----:B-1----:R-:W-:-:S04]  /*0a70*/  FFMA R17, R14, R15, 1 ;  /* 0x3f8000000e117423 */ /* 0x002fc8000000000f */
[----:B------:R-:W-:-:S04]  /*0a80*/  FFMA R16, R14, R17, R14 ;  /* 0x000000110e107223 */ /* 0x000fc8000000000e */
[----:B------:R-:W-:-:S04]  /*0a90*/  FFMA R3, R0, R16, RZ ;  /* 0x0000001000037223 */ /* 0x000fc800000000ff */
[----:B------:R-:W-:-:S04]  /*0aa0*/  FFMA R14, R15, R3, R0 ;  /* 0x000000030f0e7223 */ /* 0x000fc80000000000 */
[----:B------:R-:W-:-:S04]  /*0ab0*/  FFMA R17, R16, R14, R3 ;  /* 0x0000000e10117223 */ /* 0x000fc80000000003 */
[----:B------:R-:W-:-:S04]  /*0ac0*/  FFMA R14, R15, R17, R0 ;  /* 0x000000110f0e7223 */ /* 0x000fc80000000000 */
[----:B------:R-:W-:-:S05]  /*0ad0*/  FFMA R0, R16, R14, R17 ;  /* 0x0000000e10007223 */ /* 0x000fca0000000011 */
[----:B------:R-:W-:-:S04]  /*0ae0*/  SHF.R.U32.HI R3, RZ, 0x17, R0 ;  /* 0x00000017ff037819 */ /* 0x000fc80000011600 */
[----:B------:R-:W-:-:S05]  /*0af0*/  LOP3.LUT R3, R3, 0xff, RZ, 0xc0, !PT ;  /* 0x000000ff03037812 */ /* 0x000fca00078ec0ff */
[----:B------:R-:W-:-:S04]  /*0b00*/  IMAD.IADD R12, R3, 0x1, R13 ;  /* 0x00000001030c7824 */ /* 0x000fc800078e020d */
[----:B------:R-:W-:-:S05]  /*0b10*/  VIADD R3, R12, 0xffffffff ;  /* 0xffffffff0c037836 */ /* 0x000fca0000000000 */
[----:B------:R-:W-:-:S13]  /*0b20*/  ISETP.GE.U32.AND P0, PT, R3, 0xfe, PT ;  /* 0x000000fe0300780c */ /* 0x000fda0003f06070 */
[----:B------:R-:W-:Y:S05]  /*0b30*/  @!P0 BRA `(.L_x_20) ;  /* 0x0000000000808947 */ /* 0x000fea0003800000 */
[----:B------:R-:W-:-:S13]  /*0b40*/  ISETP.GT.AND P0, PT, R12, 0xfe, PT ;  /* 0x000000fe0c00780c */ /* 0x000fda0003f04270 */
[----:B------:R-:W-:Y:S05]  /*0b50*/  @P0 BRA `(.L_x_21) ;  /* 0x00000000006c0947 */ /* 0x000fea0003800000 */
[----:B------:R-:W-:-:S13]  /*0b60*/  ISETP.GE.AND P0, PT, R12, 0x1, PT ;  /* 0x000000010c00780c */ /* 0x000fda0003f06270 */
[----:B------:R-:W-:Y:S05]  /*0b70*/  @P0 BRA `(.L_x_22) ;  /* 0x0000000000740947 */ /* 0x000fea0003800000 */
[----:B------:R-:W-:Y:S02]  /*0b80*/  ISETP.GE.AND P0, PT, R12, -0x18, PT ;  /* 0xffffffe80c00780c */ /* 0x000fe40003f06270 */
[----:B------:R-:W-:-:S11]  /*0b90*/  LOP3.LUT R0, R0, 0x80000000, RZ, 0xc0, !PT ;  /* 0x8000000000007812 */ /* 0x000fd600078ec0ff */
[----:B------:R-:W-:Y:S05]  /*0ba0*/  @!P0 BRA `(.L_x_22) ;  /* 0x0000000000688947 */ /* 0x000fea0003800000 */
[-CC-:B------:R-:W-:Y:S01]  /*0bb0*/  FFMA.RZ R3, R16, R14.reuse, R17.reuse ;  /* 0x0000000e10037223 */ /* 0x180fe2000000c011 */
[----:B------:R-:W-:Y:S02]  /*0bc0*/  VIADD R13, R12, 0x20 ;  /* 0x000000200c0d7836 */ /* 0x000fe40000000000 */
[-CC-:B------:R-:W-:Y:S01]  /*0bd0*/  FFMA.RM R8, R16, R14.reuse, R17.reuse ;  /* 0x0000000e10087223 */ /* 0x180fe20000004011 */
[----:B------:R-:W-:Y:S02]  /*0be0*/  ISETP.NE.AND P3, PT, R12, RZ, PT ;  /* 0x000000ff0c00720c */ /* 0x000fe40003f65270 */
[----:B------:R-:W-:Y:S01]  /*0bf0*/  LOP3.LUT R10, R3, 0x7fffff, RZ, 0xc0, !PT ;  /* 0x007fffff030a7812 */ /* 0x000fe200078ec0ff */
[----:B------:R-:W-:Y:S01]  /*0c00*/  FFMA.RP R3, R16, R14, R17 ;  /* 0x0000000e10037223 */ /* 0x000fe20000008011 */
[----:B------:R-:W-:Y:S01]  /*0c10*/  ISETP.NE.AND P1, PT, R12, RZ, PT ;  /* 0x000000ff0c00720c */ /* 0x000fe20003f25270 */
[----:B------:R-:W-:Y:S01]  /*0c20*/  IMAD.MOV R12, RZ, RZ, -R12 ;  /* 0x000000ffff0c7224 */ /* 0x000fe200078e0a0c */
[----:B------:R-:W-:-:S02]  /*0c30*/  LOP3.LUT R10, R10, 0x800000, RZ, 0xfc, !PT ;  /* 0x008000000a0a7812 */ /* 0x000fc400078efcff */
[----:B------:R-:W-:Y:S02]  /*0c40*/  FSETP.NEU.FTZ.AND P0, PT, R3, R8, PT ;  /* 0x000000080300720b */ /* 0x000fe40003f1d000 */
[----:B------:R-:W-:Y:S02]  /*0c50*/  SHF.L.U32 R13, R10, R13, RZ ;  /* 0x0000000d0a0d7219 */ /* 0x000fe400000006ff */
[----:B------:R-:W-:Y:S02]  /*0c60*/  SEL R3, R12, RZ, P3 ;  /* 0x000000ff0c037207 */ /* 0x000fe40001800000 */
[----:B------:R-:W-:Y:S02]  /*0c70*/  ISETP.NE.AND P1, PT, R13, RZ, P1 ;  /* 0x000000ff0d00720c */ /* 0x000fe40000f25270 */
[----:B------:R-:W-:Y:S02]  /*0c80*/  SHF.R.U32.HI R3, RZ, R3, R10 ;  /* 0x00000003ff037219 */ /* 0x000fe4000001160a */
[----:B------:R-:W-:-:S02]  /*0c90*/  PLOP3.LUT P0, PT, P0, P1, PT, 0xf8, 0x8f ;  /* 0x00000000008f781c */ /* 0x000fc40000703f70 */
[----:B------:R-:W-:Y:S02]  /*0ca0*/  SHF.R.U32.HI R13, RZ, 0x1, R3 ;  /* 0x00000001ff0d7819 */ /* 0x000fe40000011603 */
[----:B------:R-:W-:-:S04]  /*0cb0*/  SEL R8, RZ, 0x1, !P0 ;  /* 0x00000001ff087807 */ /* 0x000fc80004000000 */
[----:B------:R-:W-:-:S04]  /*0cc0*/  LOP3.LUT R8, R8, 0x1, R13, 0xf8, !PT ;  /* 0x0000000108087812 */ /* 0x000fc800078ef80d */
[----:B------:R-:W-:-:S05]  /*0cd0*/  LOP3.LUT R8, R8, R3, RZ, 0xc0, !PT ;  /* 0x0000000308087212 */ /* 0x000fca00078ec0ff */
[----:B------:R-:W-:-:S05]  /*0ce0*/  IMAD.IADD R13, R13, 0x1, R8 ;  /* 0x000000010d0d7824 */ /* 0x000fca00078e0208 */
[----:B------:R-:W-:Y:S01]  /*0cf0*/  LOP3.LUT R0, R13, R0, RZ, 0xfc, !PT ;  /* 0x000000000d007212 */ /* 0x000fe200078efcff */
[----:B------:R-:W-:Y:S06]  /*0d00*/  BRA `(.L_x_22) ;  /* 0x0000000000107947 */ /* 0x000fec0003800000 */
.L_x_21:
[----:B------:R-:W-:-:S04]  /*0d10*/  LOP3.LUT R0, R0, 0x80000000, RZ, 0xc0, !PT ;  /* 0x8000000000007812 */ /* 0x000fc800078ec0ff */
[----:B------:R-:W-:Y:S01]  /*0d20*/  LOP3.LUT R0, R0, 0x7f800000, RZ, 0xfc, !PT ;  /* 0x7f80000000007812 */ /* 0x000fe200078efcff */
[----:B------:R-:W-:Y:S06]  /*0d30*/  BRA `(.L_x_22) ;  /* 0x0000000000047947 */ /* 0x000fec0003800000 */
.L_x_20:
[----:B------:R-:W-:-:S07]  /*0d40*/  IMAD R0, R13, 0x800000, R0 ;  /* 0x008000000d007824 */ /* 0x000fce00078e0200 */
.L_x_22:
[----:B------:R-:W-:Y:S05]  /*0d50*/  BSYNC.RECONVERGENT B3 ;  /* 0x0000000000037941 */ /* 0x000fea0003800200 */
.L_x_19:
[----:B------:R-:W-:Y:S05]  /*0d60*/  BRA `(.L_x_23) ;  /* 0x0000000000207947 */ /* 0x000fea0003800000 */
.L_x_18:
[----:B------:R-:W-:-:S04]  /*0d70*/  LOP3.LUT R0, R12, 0x80000000, R3, 0x48, !PT ;  /* 0x800000000c007812 */ /* 0x000fc800078e4803 */
[----:B------:R-:W-:Y:S01]  /*0d80*/  LOP3.LUT R0, R0, 0x7f800000, RZ, 0xfc, !PT ;  /* 0x7f80000000007812 */ /* 0x000fe200078efcff */
[----:B------:R-:W-:Y:S06]  /*0d90*/  BRA `(.L_x_23) ;  /* 0x0000000000147947 */ /* 0x000fec0003800000 */
.L_x_17:
[----:B------:R-:W-:Y:S01]  /*0da0*/  LOP3.LUT R0, R12, 0x80000000, R3, 0x48, !PT ;  /* 0x800000000c007812 */ /* 0x000fe200078e4803 */
[----:B------:R-:W-:Y:S06]  /*0db0*/  BRA `(.L_x_23) ;  /* 0x00000000000c7947 */ /* 0x000fec0003800000 */
.L_x_16:
[----:B------:R-:W0:Y:S01]  /*0dc0*/  MUFU.RSQ R0, -QNAN ;  /* 0xffc0000000007908 */ /* 0x000e220000001400 */
[----:B------:R-:W-:Y:S05]  /*0dd0*/  BRA `(.L_x_23) ;  /* 0x0000000000047947 */ /* 0x000fea0003800000 */
.L_x_15:
[----:B------:R-:W-:-:S07]  /*0de0*/  FADD.FTZ R0, R3, R0 ;  /* 0x0000000003007221 */ /* 0x000fce0000010000 */
.L_x_23:
[----:B------:R-:W-:Y:S05]  /*0df0*/  BSYNC.RECONVERGENT B2 ;  /* 0x0000000000027941 */ /* 0x000fea0003800200 */
.L_x_13:
[----:B------:R-:W-:-:S04]  /*0e00*/  IMAD.MOV.U32 R3, RZ, RZ, 0x0 ;  /* 0x00000000ff037424 */ /* 0x000fc800078e00ff */
[----:B0-----:R-:W-:Y:S05]  /*0e10*/  RET.REL.NODEC R2 `(_Z14sigmoid_kernelPKfPfi) ;  /* 0xfffffff002787950 */ /* 0x001fea0003c3ffff */
.L_x_24:
[----:B------:R-:W-:-:S00]  /*0e20*/  BRA `(.L_x_24) ;  /* 0xfffffffc00fc7947 */ /* 0x000fc0000383ffff */
[----:B------:R-:W-:-:S00]  /*0e30*/  NOP ;  /* 0x0000000000007918 */ /* 0x000fc00000000000 */
        /* <DEDUP_REMOVED lines=12> */
.L_x_26:


//--------------------- .nv.shared.reserved.0     --------------------------
	.section	.nv.shared.reserved.0,"aw",@nobits
	.weak		__nv_reservedSMEM_offset_0_alias
	.size		__nv_reservedSMEM_offset_0_alias, 0, 64
	.other		__nv_reservedSMEM_offset_0_alias,@"STO_CUDA_RESERVED_SHARED STV_DEFAULT"
__nv_reservedSMEM_offset_0_alias:
	.zero		0
	.zero		64


//--------------------- .nv.constant0._Z14sigmoid_kernelPKfPfi --------------------------
	.section	.nv.constant0._Z14sigmoid_kernelPKfPfi,"a",@progbits
	.sectionflags	@""
	.align	4
.nv.constant0._Z14sigmoid_kernelPKfPfi:
	.zero		916


//--------------------- SYMBOLS --------------------------

	.type		.nv.reservedSmem.offset0,@object
	.size		.nv.reservedSmem.offset0,0x4
